//
// Generated by NVIDIA NVVM Compiler
//
// Compiler Build ID: CL-36424714
// Cuda compilation tools, release 13.0, V13.0.88
// Based on NVVM 20.0.0
//

.version 9.0
.target sm_100
.address_size 64

	// .globl	_Z8diagonalPiS_ii

.visible .entry _Z8diagonalPiS_ii(
	.param .u64 .ptr .align 1 _Z8diagonalPiS_ii_param_0,
	.param .u64 .ptr .align 1 _Z8diagonalPiS_ii_param_1,
	.param .u32 _Z8diagonalPiS_ii_param_2,
	.param .u32 _Z8diagonalPiS_ii_param_3
)
{
	.reg .pred 	%p<14>;
	.reg .b32 	%r<31>;
	.reg .b64 	%rd<27>;

	ld.param.u64 	%rd3, [_Z8diagonalPiS_ii_param_0];
	ld.param.u64 	%rd4, [_Z8diagonalPiS_ii_param_1];
	ld.param.u32 	%r5, [_Z8diagonalPiS_ii_param_2];
	ld.param.u32 	%r6, [_Z8diagonalPiS_ii_param_3];
	cvta.to.global.u64 	%rd1, %rd3;
	cvta.to.global.u64 	%rd2, %rd4;
	mov.u32 	%r7, %tid.x;
	mov.u32 	%r8, %ntid.x;
	mov.u32 	%r9, %ctaid.x;
	mad.lo.s32 	%r1, %r8, %r9, %r7;
	mov.u32 	%r10, %tid.y;
	mov.u32 	%r11, %ntid.y;
	mov.u32 	%r12, %ctaid.y;
	mad.lo.s32 	%r2, %r11, %r12, %r10;
	mad.lo.s32 	%r3, %r5, %r2, %r1;
	setp.gt.s32 	%p1, %r6, 1;
	@%p1 bra 	$L__BB0_6;
	setp.eq.s32 	%p4, %r6, 0;
	@%p4 bra 	$L__BB0_11;
	setp.eq.s32 	%p5, %r6, 1;
	@%p5 bra 	$L__BB0_3;
	bra.uni 	$L__BB0_21;
$L__BB0_3:
	max.s32 	%r23, %r1, %r2;
	setp.ge.s32 	%p10, %r23, %r5;
	@%p10 bra 	$L__BB0_21;
	add.s32 	%r24, %r1, %r2;
	add.s32 	%r25, %r5, -1;
	setp.ne.s32 	%p11, %r24, %r25;
	@%p11 bra 	$L__BB0_15;
	mul.wide.s32 	%rd19, %r3, 4;
	add.s64 	%rd20, %rd1, %rd19;
	ld.global.u32 	%r27, [%rd20];
	add.s64 	%rd21, %rd2, %rd19;
	st.global.u32 	[%rd21], %r27;
	bra.uni 	$L__BB0_21;
$L__BB0_6:
	setp.eq.s32 	%p2, %r6, 2;
	@%p2 bra 	$L__BB0_16;
	setp.eq.s32 	%p3, %r6, 3;
	@%p3 bra 	$L__BB0_8;
	bra.uni 	$L__BB0_21;
$L__BB0_8:
	max.s32 	%r13, %r1, %r2;
	setp.ge.s32 	%p6, %r13, %r5;
	@%p6 bra 	$L__BB0_21;
	add.s32 	%r14, %r1, %r2;
	add.s32 	%r15, %r5, -1;
	setp.ne.s32 	%p7, %r14, %r15;
	@%p7 bra 	$L__BB0_20;
	mad.lo.s32 	%r17, %r5, %r1, %r2;
	mul.wide.s32 	%rd7, %r17, 4;
	add.s64 	%rd8, %rd1, %rd7;
	ld.global.u32 	%r18, [%rd8];
	mul.wide.s32 	%rd9, %r3, 4;
	add.s64 	%rd10, %rd2, %rd9;
	st.global.u32 	[%rd10], %r18;
	bra.uni 	$L__BB0_21;
$L__BB0_11:
	max.s32 	%r28, %r1, %r2;
	setp.ge.s32 	%p12, %r28, %r5;
	@%p12 bra 	$L__BB0_21;
	setp.ne.s32 	%p13, %r1, %r2;
	@%p13 bra 	$L__BB0_14;
	mul.wide.s32 	%rd24, %r3, 4;
	add.s64 	%rd25, %rd1, %rd24;
	ld.global.u32 	%r30, [%rd25];
	add.s64 	%rd26, %rd2, %rd24;
	st.global.u32 	[%rd26], %r30;
	bra.uni 	$L__BB0_21;
$L__BB0_14:
	mul.wide.s32 	%rd22, %r3, 4;
	add.s64 	%rd23, %rd2, %rd22;
	mov.b32 	%r29, 0;
	st.global.u32 	[%rd23], %r29;
	bra.uni 	$L__BB0_21;
$L__BB0_15:
	mul.wide.s32 	%rd17, %r3, 4;
	add.s64 	%rd18, %rd2, %rd17;
	mov.b32 	%r26, 0;
	st.global.u32 	[%rd18], %r26;
	bra.uni 	$L__BB0_21;
$L__BB0_16:
	mul.lo.s32 	%r4, %r5, %r5;
	max.s32 	%r19, %r1, %r2;
	setp.ge.s32 	%p8, %r19, %r5;
	@%p8 bra 	$L__BB0_21;
	setp.ne.s32 	%p9, %r1, %r2;
	@%p9 bra 	$L__BB0_19;
	sub.s32 	%r21, %r4, %r3;
	mul.wide.s32 	%rd13, %r21, 4;
	add.s64 	%rd14, %rd1, %rd13;
	ld.global.u32 	%r22, [%rd14];
	mul.wide.s32 	%rd15, %r3, 4;
	add.s64 	%rd16, %rd2, %rd15;
	st.global.u32 	[%rd16], %r22;
	bra.uni 	$L__BB0_21;
$L__BB0_19:
	mul.wide.s32 	%rd11, %r3, 4;
	add.s64 	%rd12, %rd2, %rd11;
	mov.b32 	%r20, 0;
	st.global.u32 	[%rd12], %r20;
	bra.uni 	$L__BB0_21;
$L__BB0_20:
	mul.wide.s32 	%rd5, %r3, 4;
	add.s64 	%rd6, %rd2, %rd5;
	mov.b32 	%r16, 0;
	st.global.u32 	[%rd6], %r16;
$L__BB0_21:
	ret;

}


// ===== COMPILED SASS (sm_100) =====

	.target	sm_100

	.elftype	@"ET_EXEC"


//--------------------- .note.nv.tkinfo           --------------------------
	.section	.note.nv.tkinfo,"",@"SHT_NOTE"
	.sectionflags	@"SHF_NOTE_NV_TKINFO"
	.tkinfo
        /*0018*/ 	.word	0x00000002
        /*0030*/ 	.string	""
        /*0030*/ 	.string	"ptxas"
        /*0030*/ 	.string	"Cuda compilation tools, release 13.0, V13.0.88"
        /*0030*/ 	.string	"Build cuda_13.0.r13.0/compiler.36424714_0"
        /*0030*/ 	.string	"-arch sm_100 -m 64 "



//--------------------- .note.nv.cuinfo           --------------------------
	.section	.note.nv.cuinfo,"",@"SHT_NOTE"
	.sectionflags	@"SHF_NOTE_NV_CUINFO"
        /*0018*/ 	.short	0x0002
        /*001a*/ 	.short	0x0064
        /*001c*/ 	.short	0x0082
	.zero		2


//--------------------- .nv.info                  --------------------------
	.section	.nv.info,"",@"SHT_CUDA_INFO"
	.align	4


	//----- nvinfo : EIATTR_REGCOUNT
	.align		4
        /*0000*/ 	.byte	0x04, 0x2f
        /*0002*/ 	.short	(.L_1 - .L_0)
	.align		4
.L_0:
        /*0004*/ 	.word	index@(_Z8diagonalPiS_ii)
        /*0008*/ 	.word	0x0000000c


	//----- nvinfo : EIATTR_FRAME_SIZE
	.align		4
.L_1:
        /*000c*/ 	.byte	0x04, 0x11
        /*000e*/ 	.short	(.L_3 - .L_2)
	.align		4
.L_2:
        /*0010*/ 	.word	index@(_Z8diagonalPiS_ii)
        /*0014*/ 	.word	0x00000000


	//----- nvinfo : EIATTR_MIN_STACK_SIZE
	.align		4
.L_3:
        /*0018*/ 	.byte	0x04, 0x12
        /*001a*/ 	.short	(.L_5 - .L_4)
	.align		4
.L_4:
        /*001c*/ 	.word	index@(_Z8diagonalPiS_ii)
        /*0020*/ 	.word	0x00000000
.L_5:


//--------------------- .nv.compat                --------------------------
	.section	.nv.compat,"",@"SHT_CUDA_COMPAT_INFO"
	.align	4
        /*0000*/ 	.byte	0x02, 0x09, 0x00, 0x00, 0x02, 0x02, 0x01, 0x00, 0x02, 0x05, 0x05, 0x00, 0x03, 0x07, 0x01, 0x01
        /*0010*/ 	.byte	0x02, 0x03, 0x00, 0x00, 0x02, 0x06, 0x01, 0x00, 0x04, 0x0b, 0x08, 0x00, 0x09, 0x00, 0x00, 0x00
        /*0020*/ 	.byte	0x00, 0x00, 0x00, 0x00


//--------------------- .nv.info._Z8diagonalPiS_ii --------------------------
	.section	.nv.info._Z8diagonalPiS_ii,"",@"SHT_CUDA_INFO"
	.sectionflags	@""
	.align	4


	//----- nvinfo : EIATTR_CUDA_API_VERSION
	.align		4
        /*0000*/ 	.byte	0x04, 0x37
        /*0002*/ 	.short	(.L_7 - .L_6)
.L_6:
        /*0004*/ 	.word	0x00000082


	//----- nvinfo : EIATTR_KPARAM_INFO
	.align		4
.L_7:
        /*0008*/ 	.byte	0x04, 0x17
        /*000a*/ 	.short	(.L_9 - .L_8)
.L_8:
        /*000c*/ 	.word	0x00000000
        /*0010*/ 	.short	0x0003
        /*0012*/ 	.short	0x0014
        /*0014*/ 	.byte	0x00, 0xf0, 0x11, 0x00


	//----- nvinfo : EIATTR_KPARAM_INFO
	.align		4
.L_9:
        /*0018*/ 	.byte	0x04, 0x17
        /*001a*/ 	.short	(.L_11 - .L_10)
.L_10:
        /*001c*/ 	.word	0x00000000
        /*0020*/ 	.short	0x0002
        /*0022*/ 	.short	0x0010
        /*0024*/ 	.byte	0x00, 0xf0, 0x11, 0x00


	//----- nvinfo : EIATTR_KPARAM_INFO
	.align		4
.L_11:
        /*0028*/ 	.byte	0x04, 0x17
        /*002a*/ 	.short	(.L_13 - .L_12)
.L_12:
        /*002c*/ 	.word	0x00000000
        /*0030*/ 	.short	0x0001
        /*0032*/ 	.short	0x0008
        /*0034*/ 	.byte	0x00, 0xf5, 0x21, 0x00


	//----- nvinfo : EIATTR_KPARAM_INFO
	.align		4
.L_13:
        /*0038*/ 	.byte	0x04, 0x17
        /*003a*/ 	.short	(.L_15 - .L_14)
.L_14:
        /*003c*/ 	.word	0x00000000
        /*0040*/ 	.short	0x0000
        /*0042*/ 	.short	0x0000
        /*0044*/ 	.byte	0x00, 0xf5, 0x21, 0x00


	//----- nvinfo : EIATTR_SPARSE_MMA_MASK
	.align		4
.L_15:
        /*0048*/ 	.byte	0x03, 0x50
        /*004a*/ 	.short	0x0000


	//----- nvinfo : EIATTR_MAXREG_COUNT
	.align		4
        /*004c*/ 	.byte	0x03, 0x1b
        /*004e*/ 	.short	0x00ff


	//----- nvinfo : EIATTR_MERCURY_ISA_VERSION
	.align		4
        /*0050*/ 	.byte	0x03, 0x5f
        /*0052*/ 	.short	0x0101


	//----- nvinfo : EIATTR_VRC_CTA_INIT_COUNT
	.align		4
        /*0054*/ 	.byte	0x02, 0x4a
	.zero		1
	.zero		1


	//----- nvinfo : EIATTR_EXIT_INSTR_OFFSETS
	.align		4
        /*0058*/ 	.byte	0x04, 0x1c
        /*005a*/ 	.short	(.L_17 - .L_16)


	//   ....[0]....
.L_16:
        /*005c*/ 	.word	0x00000150


	//   ....[1]....
        /*0060*/ 	.word	0x00000200


	//   ....[2]....
        /*0064*/ 	.word	0x00000240


	//   ....[3]....
        /*0068*/ 	.word	0x00000270


	//   ....[4]....
        /*006c*/ 	.word	0x00000300


	//   ....[5]....
        /*0070*/ 	.word	0x00000340


	//   ....[6]....
        /*0074*/ 	.word	0x000003d0


	//   ....[7]....
        /*0078*/ 	.word	0x00000490


	//   ....[8]....
        /*007c*/ 	.word	0x000004d0


	//   ....[9]....
        /*0080*/ 	.word	0x00000500


	//   ....[10]....
        /*0084*/ 	.word	0x000005a0


	//   ....[11]....
        /*0088*/ 	.word	0x000005e0


	//----- nvinfo : EIATTR_INDIRECT_BRANCH_TARGETS
	.align		4
.L_17:
        /*008c*/ 	.byte	0x04, 0x34
        /*008e*/ 	.short	(.L_19 - .L_18)


	//   ....[0]....
.L_18:
        /*0090*/ 	.word	.L_x_6@srel
        /*0094*/ 	.short	0x0
        /*0096*/ 	.short	0x0
        /*0098*/ 	.word	0x3
        /*009c*/ 	.word	.L_x_7@srel
        /*00a0*/ 	.word	.L_x_8@srel
        /*00a4*/ 	.word	.L_x_9@srel


	//   ....[1]....
        /*00a8*/ 	.word	.L_x_10@srel
        /*00ac*/ 	.short	0x0
        /*00ae*/ 	.short	0x0
        /*00b0*/ 	.word	0x3
        /*00b4*/ 	.word	.L_x_11@srel
        /*00b8*/ 	.word	.L_x_12@srel
        /*00bc*/ 	.word	.L_x_9@srel


	//----- nvinfo : EIATTR_CRS_STACK_SIZE
	.align		4
.L_19:
        /*00c0*/ 	.byte	0x04, 0x1e
        /*00c2*/ 	.short	(.L_21 - .L_20)
.L_20:
        /*00c4*/ 	.word	0x00000000


	//----- nvinfo : EIATTR_CBANK_PARAM_SIZE
	.align		4
.L_21:
        /*00c8*/ 	.byte	0x03, 0x19
        /*00ca*/ 	.short	0x0018


	//----- nvinfo : EIATTR_PARAM_CBANK
	.align		4
        /*00cc*/ 	.byte	0x04, 0x0a
        /*00ce*/ 	.short	(.L_23 - .L_22)
	.align		4
.L_22:
        /*00d0*/ 	.word	index@(.nv.constant0._Z8diagonalPiS_ii)
        /*00d4*/ 	.short	0x0380
        /*00d6*/ 	.short	0x0018


	//----- nvinfo : EIATTR_SW_WAR
	.align		4
.L_23:
        /*00d8*/ 	.byte	0x04, 0x36
        /*00da*/ 	.short	(.L_25 - .L_24)
.L_24:
        /*00dc*/ 	.word	0x00000008
.L_25:


//--------------------- .nv.callgraph             --------------------------
	.section	.nv.callgraph,"",@"SHT_CUDA_CALLGRAPH"
	.align	4
	.sectionentsize	8
	.align		4
        /*0000*/ 	.word	0x00000000
	.align		4
        /*0004*/ 	.word	0xffffffff
	.align		4
        /*0008*/ 	.word	0x00000000
	.align		4
        /*000c*/ 	.word	0xfffffffe
	.align		4
        /*0010*/ 	.word	0x00000000
	.align		4
        /*0014*/ 	.word	0xfffffffd
	.align		4
        /*0018*/ 	.word	0x00000000
	.align		4
        /*001c*/ 	.word	0xfffffffc


//--------------------- .nv.constant2._Z8diagonalPiS_ii --------------------------
	.section	.nv.constant2._Z8diagonalPiS_ii,"a",@progbits
	.sectionflags	@""
	.align	4
.nv.constant2._Z8diagonalPiS_ii:
        /*0000*/ 	.byte	0x50, 0x02, 0x00, 0x00, 0x30, 0x01, 0x00, 0x00, 0xd0, 0x04, 0x00, 0x00, 0xe0, 0x04, 0x00, 0x00
        /*0010*/ 	.byte	0xb0, 0x03, 0x00, 0x00, 0xd0, 0x04, 0x00, 0x00


//--------------------- .text._Z8diagonalPiS_ii   --------------------------
	.section	.text._Z8diagonalPiS_ii,"ax",@progbits
	.align	128
        .global         _Z8diagonalPiS_ii
        .type           _Z8diagonalPiS_ii,@function
        .size           _Z8diagonalPiS_ii,(.L_x_14 - _Z8diagonalPiS_ii)
        .other          _Z8diagonalPiS_ii,@"STO_CUDA_ENTRY STV_DEFAULT"
_Z8diagonalPiS_ii:
.text._Z8diagonalPiS_ii:
[----:B------:R-:W-:Y:S08]  /*0000*/  LDC R1, c[0x0][0x37c] ;  /* 0x0000df00ff017b82 */ /* 0x000ff00000000800 */
[----:B------:R-:W0:Y:S01]  /*0010*/  LDC.64 R4, c[0x0][0x390] ;  /* 0x0000e400ff047b82 */ /* 0x000e220000000a00 */
[----:B------:R-:W1:Y:S01]  /*0020*/  S2R R9, SR_TID.X ;  /* 0x0000000000097919 */ /* 0x000e620000002100 */
[----:B------:R-:W1:Y:S01]  /*0030*/  LDCU UR6, c[0x0][0x360] ;  /* 0x00006c00ff0677ac */ /* 0x000e620008000800 */
[----:B------:R-:W1:Y:S01]  /*0040*/  S2R R0, SR_CTAID.X ;  /* 0x0000000000007919 */ /* 0x000e620000002500 */
[----:B------:R-:W2:Y:S01]  /*0050*/  LDCU UR7, c[0x0][0x364] ;  /* 0x00006c80ff0777ac */ /* 0x000ea20008000800 */
[----:B------:R-:W2:Y:S01]  /*0060*/  S2R R2, SR_TID.Y ;  /* 0x0000000000027919 */ /* 0x000ea20000002200 */
[----:B------:R-:W3:Y:S01]  /*0070*/  LDCU.64 UR4, c[0x0][0x358] ;  /* 0x00006b00ff0477ac */ /* 0x000ee20008000a00 */
[----:B------:R-:W2:Y:S01]  /*0080*/  S2R R3, SR_CTAID.Y ;  /* 0x0000000000037919 */ /* 0x000ea20000002600 */
[----:B0-----:R-:W-:Y:S01]  /*0090*/  ISETP.GT.AND P0, PT, R5, 0x1, PT ;  /* 0x000000010500780c */ /* 0x001fe20003f04270 */
[----:B-1----:R-:W-:-:S02]  /*00a0*/  IMAD R9, R0, UR6, R9 ;  /* 0x0000000600097c24 */ /* 0x002fc4000f8e0209 */
[----:B--2---:R-:W-:-:S04]  /*00b0*/  IMAD R0, R3, UR7, R2 ;  /* 0x0000000703007c24 */ /* 0x004fc8000f8e0202 */
[----:B------:R-:W-:-:S06]  /*00c0*/  IMAD R3, R0, R4, R9 ;  /* 0x0000000400037224 */ /* 0x000fcc00078e0209 */
[----:B---3--:R-:W-:Y:S05]  /*00d0*/  @P0 BRA `(.L_x_0) ;  /* 0x00000000009c0947 */ /* 0x008fea0003800000 */
[----:B------:R-:W-:-:S04]  /*00e0*/  VIMNMX.U32 R5, PT, PT, R5, 0x2, PT ;  /* 0x0000000205057848 */ /* 0x000fc80003fe0000 */
[----:B------:R-:W-:-:S04]  /*00f0*/  SHF.L.U32 R5, R5, 0x2, RZ ;  /* 0x0000000205057819 */ /* 0x000fc800000006ff */
[----:B------:R-:W0:Y:S02]  /*0100*/  LDC R6, c[0x2][R5] ;  /* 0x0080000005067b82 */ /* 0x000e240000000800 */
[----:B0-----:R-:W-:-:S04]  /*0110*/  SHF.R.S32.HI R7, RZ, 0x1f, R6 ;  /* 0x0000001fff077819 */ /* 0x001fc80000011406 */
.L_x_6:
[----:B------:R-:W-:Y:S05]  /*0120*/  BRX R6 -0x130                       (*"BRANCH_TARGETS .L_x_7,.L_x_8,.L_x_9"*) ;  /* 0xfffffffc06b47949 */ /* 0x000fea000383ffff */
.L_x_8:
[----:B------:R-:W-:-:S04]  /*0130*/  VIMNMX R5, PT, PT, R9, R0, !PT ;  /* 0x0000000009057248 */ /* 0x000fc80007fe0100 */
[----:B------:R-:W-:-:S13]  /*0140*/  ISETP.GE.AND P0, PT, R5, R4, PT ;  /* 0x000000040500720c */ /* 0x000fda0003f06270 */
[----:B------:R-:W-:Y:S05]  /*0150*/  @P0 EXIT ;  /* 0x000000000000094d */ /* 0x000fea0003800000 */
[----:B------:R-:W-:Y:S01]  /*0160*/  VIADD R5, R4, 0xffffffff ;  /* 0xffffffff04057836 */ /* 0x000fe20000000000 */
[----:B------:R-:W-:-:S04]  /*0170*/  IADD3 R0, PT, PT, R9, R0, RZ ;  /* 0x0000000009007210 */ /* 0x000fc80007ffe0ff */
[----:B------:R-:W-:-:S13]  /*0180*/  ISETP.NE.AND P0, PT, R0, R5, PT ;  /* 0x000000050000720c */ /* 0x000fda0003f05270 */
[----:B------:R-:W-:Y:S05]  /*0190*/  @P0 BRA `(.L_x_1) ;  /* 0x00000000001c0947 */ /* 0x000fea0003800000 */
[----:B------:R-:W0:Y:S08]  /*01a0*/  LDC.64 R4, c[0x0][0x380] ;  /* 0x0000e000ff047b82 */ /* 0x000e300000000a00 */
[----:B------:R-:W1:Y:S01]  /*01b0*/  LDC.64 R6, c[0x0][0x388] ;  /* 0x0000e200ff067b82 */ /* 0x000e620000000a00 */
[----:B0-----:R-:W-:-:S06]  /*01c0*/  IMAD.WIDE R4, R3, 0x4, R4 ;  /* 0x0000000403047825 */ /* 0x001fcc00078e0204 */
[----:B------:R-:W2:Y:S01]  /*01d0*/  LDG.E R5, desc[UR4][R4.64] ;  /* 0x0000000404057981 */ /* 0x000ea2000c1e1900 */
[----:B-1----:R-:W-:-:S05]  /*01e0*/  IMAD.WIDE R2, R3, 0x4, R6 ;  /* 0x0000000403027825 */ /* 0x002fca00078e0206 */
[----:B--2---:R-:W-:Y:S01]  /*01f0*/  STG.E desc[UR4][R2.64], R5 ;  /* 0x0000000502007986 */ /* 0x004fe2000c101904 */
[----:B------:R-:W-:Y:S05]  /*0200*/  EXIT ;  /* 0x000000000000794d */ /* 0x000fea0003800000 */
.L_x_1:
[----:B------:R-:W0:Y:S02]  /*0210*/  LDC.64 R4, c[0x0][0x388] ;  /* 0x0000e200ff047b82 */ /* 0x000e240000000a00 */
[----:B0-----:R-:W-:-:S05]  /*0220*/  IMAD.WIDE R4, R3, 0x4, R4 ;  /* 0x0000000403047825 */ /* 0x001fca00078e0204 */
[----:B------:R-:W-:Y:S01]  /*0230*/  STG.E desc[UR4][R4.64], RZ ;  /* 0x000000ff04007986 */ /* 0x000fe2000c101904 */
[----:B------:R-:W-:Y:S05]  /*0240*/  EXIT ;  /* 0x000000000000794d */ /* 0x000fea0003800000 */
.L_x_7:
[----:B------:R-:W-:-:S04]  /*0250*/  VIMNMX R5, PT, PT, R9, R0, !PT ;  /* 0x0000000009057248 */ /* 0x000fc80007fe0100 */
[----:B------:R-:W-:-:S13]  /*0260*/  ISETP.GE.AND P0, PT, R5, R4, PT ;  /* 0x000000040500720c */ /* 0x000fda0003f06270 */
[----:B------:R-:W-:Y:S05]  /*0270*/  @P0 EXIT ;  /* 0x000000000000094d */ /* 0x000fea0003800000 */
        /* <DEDUP_REMOVED lines=9> */
.L_x_2:
[----:B------:R-:W0:Y:S02]  /*0310*/  LDC.64 R4, c[0x0][0x388] ;  /* 0x0000e200ff047b82 */ /* 0x000e240000000a00 */
[----:B0-----:R-:W-:-:S05]  /*0320*/  IMAD.WIDE R4, R3, 0x4, R4 ;  /* 0x0000000403047825 */ /* 0x001fca00078e0204 */
[----:B------:R-:W-:Y:S01]  /*0330*/  STG.E desc[UR4][R4.64], RZ ;  /* 0x000000ff04007986 */ /* 0x000fe2000c101904 */
[----:B------:R-:W-:Y:S05]  /*0340*/  EXIT ;  /* 0x000000000000794d */ /* 0x000fea0003800000 */
.L_x_0:
[----:B------:R-:W-:-:S04]  /*0350*/  MOV R2, 0xfffffffe ;  /* 0xfffffffe00027802 */ /* 0x000fc80000000f00 */
[----:B------:R-:W-:-:S05]  /*0360*/  VIADDMNMX.U32 R5, R5, R2, 0x2, PT ;  /* 0x0000000205057446 */ /* 0x000fca0003800002 */
[----:B------:R-:W-:-:S04]  /*0370*/  IMAD.SHL.U32 R5, R5, 0x4, RZ ;  /* 0x0000000405057824 */ /* 0x000fc800078e00ff */
[----:B------:R-:W0:Y:S02]  /*0380*/  LDC R6, c[0x2][R5+0xc] ;  /* 0x0080030005067b82 */ /* 0x000e240000000800 */
[----:B0-----:R-:W-:-:S04]  /*0390*/  SHF.R.S32.HI R7, RZ, 0x1f, R6 ;  /* 0x0000001fff077819 */ /* 0x001fc80000011406 */
.L_x_10:
[----:B------:R-:W-:Y:S05]  /*03a0*/  BRX R6 -0x3b0                       (*"BRANCH_TARGETS .L_x_11,.L_x_12,.L_x_9"*) ;  /* 0xfffffffc06147949 */ /* 0x000fea000383ffff */
.L_x_12:
[----:B------:R-:W-:-:S04]  /*03b0*/  VIMNMX R5, PT, PT, R9, R0, !PT ;  /* 0x0000000009057248 */ /* 0x000fc80007fe0100 */
[----:B------:R-:W-:-:S13]  /*03c0*/  ISETP.GE.AND P0, PT, R5, R4, PT ;  /* 0x000000040500720c */ /* 0x000fda0003f06270 */
[----:B------:R-:W-:Y:S05]  /*03d0*/  @P0 EXIT ;  /* 0x000000000000094d */ /* 0x000fea0003800000 */
[----:B------:R-:W-:Y:S01]  /*03e0*/  VIADD R5, R4, 0xffffffff ;  /* 0xffffffff04057836 */ /* 0x000fe20000000000 */
[----:B------:R-:W-:-:S04]  /*03f0*/  IADD3 R2, PT, PT, R9, R0, RZ ;  /* 0x0000000009027210 */ /* 0x000fc80007ffe0ff */
[----:B------:R-:W-:-:S13]  /*0400*/  ISETP.NE.AND P0, PT, R2, R5, PT ;  /* 0x000000050200720c */ /* 0x000fda0003f05270 */
[----:B------:R-:W-:Y:S05]  /*0410*/  @P0 BRA `(.L_x_3) ;  /* 0x0000000000200947 */ /* 0x000fea0003800000 */
[----:B------:R-:W0:Y:S01]  /*0420*/  LDC.64 R6, c[0x0][0x380] ;  /* 0x0000e000ff067b82 */ /* 0x000e220000000a00 */
[----:B------:R-:W-:-:S04]  /*0430*/  IMAD R5, R9, R4, R0 ;  /* 0x0000000409057224 */ /* 0x000fc800078e0200 */
[----:B0-----:R-:W-:-:S03]  /*0440*/  IMAD.WIDE R4, R5, 0x4, R6 ;  /* 0x0000000405047825 */ /* 0x001fc600078e0206 */
[----:B------:R-:W0:Y:S03]  /*0450*/  LDC.64 R6, c[0x0][0x388] ;  /* 0x0000e200ff067b82 */ /* 0x000e260000000a00 */
[----:B------:R-:W2:Y:S01]  /*0460*/  LDG.E R5, desc[UR4][R4.64] ;  /* 0x0000000404057981 */ /* 0x000ea2000c1e1900 */
[----:B0-----:R-:W-:-:S05]  /*0470*/  IMAD.WIDE R6, R3, 0x4, R6 ;  /* 0x0000000403067825 */ /* 0x001fca00078e0206 */
[----:B--2---:R-:W-:Y:S01]  /*0480*/  STG.E desc[UR4][R6.64], R5 ;  /* 0x0000000506007986 */ /* 0x004fe2000c101904 */
[----:B------:R-:W-:Y:S05]  /*0490*/  EXIT ;  /* 0x000000000000794d */ /* 0x000fea0003800000 */
.L_x_3:
[----:B------:R-:W0:Y:S02]  /*04a0*/  LDC.64 R4, c[0x0][0x388] ;  /* 0x0000e200ff047b82 */ /* 0x000e240000000a00 */
[----:B0-----:R-:W-:-:S05]  /*04b0*/  IMAD.WIDE R4, R3, 0x4, R4 ;  /* 0x0000000403047825 */ /* 0x001fca00078e0204 */
[----:B------:R0:W-:Y:S02]  /*04c0*/  STG.E desc[UR4][R4.64], RZ ;  /* 0x000000ff04007986 */ /* 0x0001e4000c101904 */
.L_x_9:
[----:B------:R-:W-:Y:S05]  /*04d0*/  EXIT ;  /* 0x000000000000794d */ /* 0x000fea0003800000 */
.L_x_11:
[----:B------:R-:W-:-:S04]  /*04e0*/  VIMNMX R5, PT, PT, R9, R0, !PT ;  /* 0x0000000009057248 */ /* 0x000fc80007fe0100 */
[----:B------:R-:W-:-:S13]  /*04f0*/  ISETP.GE.AND P0, PT, R5, R4, PT ;  /* 0x000000040500720c */ /* 0x000fda0003f06270 */
[----:B------:R-:W-:Y:S05]  /*0500*/  @P0 EXIT ;  /* 0x000000000000094d */ /* 0x000fea0003800000 */
[----:B------:R-:W-:-:S13]  /*0510*/  ISETP.NE.AND P0, PT, R9, R0, PT ;  /* 0x000000000900720c */ /* 0x000fda0003f05270 */
[----:B------:R-:W-:Y:S05]  /*0520*/  @P0 BRA `(.L_x_4) ;  /* 0x0000000000200947 */ /* 0x000fea0003800000 */
[----:B------:R-:W0:Y:S01]  /*0530*/  LDC.64 R6, c[0x0][0x380] ;  /* 0x0000e000ff067b82 */ /* 0x000e220000000a00 */
[----:B------:R-:W-:-:S04]  /*0540*/  IMAD R5, R4, R4, -R3 ;  /* 0x0000000404057224 */ /* 0x000fc800078e0a03 */
[----:B0-----:R-:W-:-:S03]  /*0550*/  IMAD.WIDE R4, R5, 0x4, R6 ;  /* 0x0000000405047825 */ /* 0x001fc600078e0206 */
[----:B------:R-:W0:Y:S03]  /*0560*/  LDC.64 R6, c[0x0][0x388] ;  /* 0x0000e200ff067b82 */ /* 0x000e260000000a00 */
[----:B------:R-:W2:Y:S01]  /*0570*/  LDG.E R5, desc[UR4][R4.64] ;  /* 0x0000000404057981 */ /* 0x000ea2000c1e1900 */
[----:B0-----:R-:W-:-:S05]  /*0580*/  IMAD.WIDE R6, R3, 0x4, R6 ;  /* 0x0000000403067825 */ /* 0x001fca00078e0206 */
[----:B--2---:R-:W-:Y:S01]  /*0590*/  STG.E desc[UR4][R6.64], R5 ;  /* 0x0000000506007986 */ /* 0x004fe2000c101904 */
[----:B------:R-:W-:Y:S05]  /*05a0*/  EXIT ;  /* 0x000000000000794d */ /* 0x000fea0003800000 */
.L_x_4:
[----:B------:R-:W0:Y:S02]  /*05b0*/  LDC.64 R4, c[0x0][0x388] ;  /* 0x0000e200ff047b82 */ /* 0x000e240000000a00 */
[----:B0-----:R-:W-:-:S05]  /*05c0*/  IMAD.WIDE R4, R3, 0x4, R4 ;  /* 0x0000000403047825 */ /* 0x001fca00078e0204 */
[----:B------:R-:W-:Y:S01]  /*05d0*/  STG.E desc[UR4][R4.64], RZ ;  /* 0x000000ff04007986 */ /* 0x000fe2000c101904 */
[----:B------:R-:W-:Y:S05]  /*05e0*/  EXIT ;  /* 0x000000000000794d */ /* 0x000fea0003800000 */
.L_x_5:
[----:B------:R-:W-:-:S00]  /*05f0*/  BRA `(.L_x_5) ;  /* 0xfffffffc00fc7947 */ /* 0x000fc0000383ffff */
[----:B------:R-:W-:-:S00]  /*0600*/  NOP ;  /* 0x0000000000007918 */ /* 0x000fc00000000000 */
[----:B------:R-:W-:-:S00]  /*0610*/  NOP ;  /* 0x0000000000007918 */ /* 0x000fc00000000000 */
[----:B------:R-:W-:-:S00]  /*0620*/  NOP ;  /* 0x0000000000007918 */ /* 0x000fc00000000000 */
[----:B------:R-:W-:-:S00]  /*0630*/  NOP ;  /* 0x0000000000007918 */ /* 0x000fc00000000000 */
[----:B------:R-:W-:-:S00]  /*0640*/  NOP ;  /* 0x0000000000007918 */ /* 0x000fc00000000000 */
[----:B------:R-:W-:-:S00]  /*0650*/  NOP ;  /* 0x0000000000007918 */ /* 0x000fc00000000000 */
[----:B------:R-:W-:-:S00]  /*0660*/  NOP ;  /* 0x0000000000007918 */ /* 0x000fc00000000000 */
[----:B------:R-:W-:-:S00]  /*0670*/  NOP ;  /* 0x0000000000007918 */ /* 0x000fc00000000000 */
.L_x_14:


//--------------------- .nv.shared.reserved.0     --------------------------
	.section	.nv.shared.reserved.0,"aw",@nobits
	.weak		__nv_reservedSMEM_offset_0_alias
	.size		__nv_reservedSMEM_offset_0_alias, 0, 64
	.other		__nv_reservedSMEM_offset_0_alias,@"STO_CUDA_RESERVED_SHARED STV_DEFAULT"
__nv_reservedSMEM_offset_0_alias:
	.zero		0
	.zero		64


//--------------------- .nv.constant0._Z8diagonalPiS_ii --------------------------
	.section	.nv.constant0._Z8diagonalPiS_ii,"a",@progbits
	.sectionflags	@""
	.align	4
.nv.constant0._Z8diagonalPiS_ii:
	.zero		920


//--------------------- SYMBOLS --------------------------

	.type		.nv.reservedSmem.offset0,@object
	.size		.nv.reservedSmem.offset0,0x4
